//
// Generated by NVIDIA NVVM Compiler
//
// Compiler Build ID: CL-36424714
// Cuda compilation tools, release 13.0, V13.0.88
// Based on NVVM 20.0.0
//

.version 9.0
.target sm_100
.address_size 64

	// .globl	_Z6EvolvePiS_i
// _ZZ6EvolvePiS_iE5sdata has been demoted

.visible .entry _Z6EvolvePiS_i(
	.param .u64 .ptr .align 1 _Z6EvolvePiS_i_param_0,
	.param .u64 .ptr .align 1 _Z6EvolvePiS_i_param_1,
	.param .u32 _Z6EvolvePiS_i_param_2
)
{
	.reg .pred 	%p<24>;
	.reg .b32 	%r<60>;
	.reg .b32 	%f<19>;
	.reg .b64 	%rd<17>;
	// demoted variable
	.shared .align 4 .b8 _ZZ6EvolvePiS_iE5sdata[1296];
	ld.param.u64 	%rd4, [_Z6EvolvePiS_i_param_0];
	ld.param.u64 	%rd3, [_Z6EvolvePiS_i_param_1];
	ld.param.u32 	%r17, [_Z6EvolvePiS_i_param_2];
	cvta.to.global.u64 	%rd1, %rd4;
	mov.u32 	%r1, %tid.x;
	mov.u32 	%r2, %tid.y;
	mov.u32 	%r18, %ctaid.y;
	mov.u32 	%r19, %ntid.y;
	mul.lo.s32 	%r3, %r18, %r19;
	add.s32 	%r4, %r3, %r2;
	mov.u32 	%r20, %ctaid.x;
	mov.u32 	%r21, %ntid.x;
	mul.lo.s32 	%r5, %r20, %r21;
	add.s32 	%r6, %r5, %r1;
	mul.lo.s32 	%r7, %r17, %r4;
	add.s32 	%r8, %r7, %r6;
	mul.wide.s32 	%rd5, %r8, 4;
	add.s64 	%rd2, %rd1, %rd5;
	ld.global.u32 	%r22, [%rd2];
	cvt.rn.f32.s32 	%f1, %r22;
	mov.u32 	%r23, _ZZ6EvolvePiS_iE5sdata;
	mad.lo.s32 	%r9, %r2, 72, %r23;
	add.s32 	%r10, %r9, 72;
	shl.b32 	%r24, %r1, 2;
	add.s32 	%r11, %r10, %r24;
	st.shared.f32 	[%r11+4], %f1;
	or.b32  	%r25, %r1, %r2;
	setp.ne.s32 	%p1, %r25, 0;
	@%p1 bra 	$L__BB0_2;
	add.s32 	%r26, %r3, -1;
	mad.lo.s32 	%r27, %r17, %r26, %r5;
	mul.wide.s32 	%rd6, %r27, 4;
	add.s64 	%rd7, %rd1, %rd6;
	ld.global.u32 	%r28, [%rd7+-4];
	cvt.rn.f32.s32 	%f2, %r28;
	st.shared.f32 	[_ZZ6EvolvePiS_iE5sdata], %f2;
	ld.global.u32 	%r29, [%rd7+64];
	cvt.rn.f32.s32 	%f3, %r29;
	st.shared.f32 	[_ZZ6EvolvePiS_iE5sdata+68], %f3;
	mad.lo.s32 	%r30, %r17, 17, %r27;
	mul.wide.s32 	%rd8, %r30, 4;
	add.s64 	%rd9, %rd1, %rd8;
	ld.global.u32 	%r31, [%rd9+-4];
	cvt.rn.f32.s32 	%f4, %r31;
	st.shared.f32 	[_ZZ6EvolvePiS_iE5sdata+1224], %f4;
	ld.global.u32 	%r32, [%rd9+64];
	cvt.rn.f32.s32 	%f5, %r32;
	st.shared.f32 	[_ZZ6EvolvePiS_iE5sdata+1292], %f5;
$L__BB0_2:
	setp.lt.s32 	%p2, %r6, 1;
	setp.ne.s32 	%p3, %r1, 0;
	or.pred  	%p4, %p3, %p2;
	@%p4 bra 	$L__BB0_4;
	ld.global.u32 	%r33, [%rd2+-4];
	cvt.rn.f32.s32 	%f6, %r33;
	st.shared.f32 	[%r10], %f6;
$L__BB0_4:
	add.s32 	%r12, %r17, -1;
	setp.ge.s32 	%p5, %r6, %r12;
	setp.ne.s32 	%p6, %r1, 15;
	or.pred  	%p7, %p6, %p5;
	@%p7 bra 	$L__BB0_6;
	ld.global.u32 	%r34, [%rd2+4];
	cvt.rn.f32.s32 	%f7, %r34;
	st.shared.f32 	[%r9+140], %f7;
$L__BB0_6:
	setp.eq.s32 	%p8, %r4, 0;
	setp.ne.s32 	%p9, %r2, 0;
	add.s32 	%r13, %r23, %r24;
	or.pred  	%p10, %p9, %p8;
	@%p10 bra 	$L__BB0_8;
	sub.s32 	%r37, %r7, %r17;
	add.s32 	%r38, %r37, %r6;
	mul.wide.s32 	%rd10, %r38, 4;
	add.s64 	%rd11, %rd1, %rd10;
	ld.global.u32 	%r39, [%rd11];
	cvt.rn.f32.s32 	%f8, %r39;
	st.shared.f32 	[%r13+4], %f8;
$L__BB0_8:
	setp.ge.s32 	%p11, %r4, %r12;
	setp.ne.s32 	%p12, %r2, 15;
	or.pred  	%p13, %p12, %p11;
	@%p13 bra 	$L__BB0_10;
	mul.wide.s32 	%rd12, %r17, 4;
	add.s64 	%rd13, %rd2, %rd12;
	ld.global.u32 	%r40, [%rd13];
	cvt.rn.f32.s32 	%f9, %r40;
	st.shared.f32 	[%r13+1228], %f9;
$L__BB0_10:
	setp.ge.s32 	%p14, %r4, %r12;
	setp.eq.s32 	%p15, %r4, 0;
	setp.ge.s32 	%p16, %r6, %r12;
	setp.lt.s32 	%p17, %r6, 1;
	bar.sync 	0;
	or.pred  	%p18, %p15, %p14;
	or.pred  	%p19, %p17, %p18;
	or.pred  	%p20, %p16, %p19;
	@%p20 bra 	$L__BB0_14;
	ld.shared.f32 	%f10, [%r11+-68];
	cvt.rzi.s32.f32 	%r42, %f10;
	ld.shared.f32 	%f11, [%r11+-64];
	cvt.rzi.s32.f32 	%r43, %f11;
	ld.shared.f32 	%f12, [%r11+8];
	cvt.rzi.s32.f32 	%r44, %f12;
	ld.shared.f32 	%f13, [%r11+80];
	cvt.rzi.s32.f32 	%r45, %f13;
	ld.shared.f32 	%f14, [%r11+76];
	cvt.rzi.s32.f32 	%r46, %f14;
	ld.shared.f32 	%f15, [%r11+72];
	cvt.rzi.s32.f32 	%r47, %f15;
	ld.shared.f32 	%f16, [%r11];
	cvt.rzi.s32.f32 	%r48, %f16;
	ld.shared.f32 	%f17, [%r11+-72];
	cvt.rzi.s32.f32 	%r49, %f17;
	add.s32 	%r50, %r43, %r42;
	add.s32 	%r51, %r50, %r44;
	add.s32 	%r52, %r51, %r45;
	add.s32 	%r53, %r52, %r46;
	add.s32 	%r54, %r53, %r47;
	add.s32 	%r55, %r54, %r48;
	add.s32 	%r14, %r55, %r49;
	setp.eq.s32 	%p21, %r14, 3;
	mov.b32 	%r59, 1;
	@%p21 bra 	$L__BB0_13;
	ld.shared.f32 	%f18, [%r11+4];
	cvt.rzi.s32.f32 	%r56, %f18;
	setp.eq.s32 	%p22, %r56, 1;
	and.b32  	%r57, %r14, -2;
	setp.eq.s32 	%p23, %r57, 2;
	selp.u32 	%r58, 1, 0, %p23;
	selp.b32 	%r59, %r58, %r56, %p22;
$L__BB0_13:
	cvta.to.global.u64 	%rd14, %rd3;
	add.s64 	%rd16, %rd14, %rd5;
	st.global.u32 	[%rd16], %r59;
$L__BB0_14:
	ret;

}


// ===== COMPILED SASS (sm_100) =====

	.target	sm_100

	.elftype	@"ET_EXEC"


//--------------------- .note.nv.tkinfo           --------------------------
	.section	.note.nv.tkinfo,"",@"SHT_NOTE"
	.sectionflags	@"SHF_NOTE_NV_TKINFO"
	.tkinfo
        /*0018*/ 	.word	0x00000002
        /*0030*/ 	.string	""
        /*0030*/ 	.string	"ptxas"
        /*0030*/ 	.string	"Cuda compilation tools, release 13.0, V13.0.88"
        /*0030*/ 	.string	"Build cuda_13.0.r13.0/compiler.36424714_0"
        /*0030*/ 	.string	"-arch sm_100 -m 64 "



//--------------------- .note.nv.cuinfo           --------------------------
	.section	.note.nv.cuinfo,"",@"SHT_NOTE"
	.sectionflags	@"SHF_NOTE_NV_CUINFO"
        /*0018*/ 	.short	0x0002
        /*001a*/ 	.short	0x0064
        /*001c*/ 	.short	0x0082
	.zero		2


//--------------------- .nv.info                  --------------------------
	.section	.nv.info,"",@"SHT_CUDA_INFO"
	.align	4


	//----- nvinfo : EIATTR_REGCOUNT
	.align		4
        /*0000*/ 	.byte	0x04, 0x2f
        /*0002*/ 	.short	(.L_1 - .L_0)
	.align		4
.L_0:
        /*0004*/ 	.word	index@(_Z6EvolvePiS_i)
        /*0008*/ 	.word	0x0000001c


	//----- nvinfo : EIATTR_FRAME_SIZE
	.align		4
.L_1:
        /*000c*/ 	.byte	0x04, 0x11
        /*000e*/ 	.short	(.L_3 - .L_2)
	.align		4
.L_2:
        /*0010*/ 	.word	index@(_Z6EvolvePiS_i)
        /*0014*/ 	.word	0x00000000


	//----- nvinfo : EIATTR_MIN_STACK_SIZE
	.align		4
.L_3:
        /*0018*/ 	.byte	0x04, 0x12
        /*001a*/ 	.short	(.L_5 - .L_4)
	.align		4
.L_4:
        /*001c*/ 	.word	index@(_Z6EvolvePiS_i)
        /*0020*/ 	.word	0x00000000
.L_5:


//--------------------- .nv.compat                --------------------------
	.section	.nv.compat,"",@"SHT_CUDA_COMPAT_INFO"
	.align	4
        /*0000*/ 	.byte	0x02, 0x09, 0x00, 0x00, 0x02, 0x02, 0x01, 0x00, 0x02, 0x05, 0x05, 0x00, 0x03, 0x07, 0x01, 0x01
        /*0010*/ 	.byte	0x02, 0x03, 0x00, 0x00, 0x02, 0x06, 0x01, 0x00, 0x04, 0x0b, 0x08, 0x00, 0x09, 0x00, 0x00, 0x00
        /*0020*/ 	.byte	0x00, 0x00, 0x00, 0x00


//--------------------- .nv.info._Z6EvolvePiS_i   --------------------------
	.section	.nv.info._Z6EvolvePiS_i,"",@"SHT_CUDA_INFO"
	.sectionflags	@""
	.align	4


	//----- nvinfo : EIATTR_CUDA_API_VERSION
	.align		4
        /*0000*/ 	.byte	0x04, 0x37
        /*0002*/ 	.short	(.L_7 - .L_6)
.L_6:
        /*0004*/ 	.word	0x00000082


	//----- nvinfo : EIATTR_KPARAM_INFO
	.align		4
.L_7:
        /*0008*/ 	.byte	0x04, 0x17
        /*000a*/ 	.short	(.L_9 - .L_8)
.L_8:
        /*000c*/ 	.word	0x00000000
        /*0010*/ 	.short	0x0002
        /*0012*/ 	.short	0x0010
        /*0014*/ 	.byte	0x00, 0xf0, 0x11, 0x00


	//----- nvinfo : EIATTR_KPARAM_INFO
	.align		4
.L_9:
        /*0018*/ 	.byte	0x04, 0x17
        /*001a*/ 	.short	(.L_11 - .L_10)
.L_10:
        /*001c*/ 	.word	0x00000000
        /*0020*/ 	.short	0x0001
        /*0022*/ 	.short	0x0008
        /*0024*/ 	.byte	0x00, 0xf5, 0x21, 0x00


	//----- nvinfo : EIATTR_KPARAM_INFO
	.align		4
.L_11:
        /*0028*/ 	.byte	0x04, 0x17
        /*002a*/ 	.short	(.L_13 - .L_12)
.L_12:
        /*002c*/ 	.word	0x00000000
        /*0030*/ 	.short	0x0000
        /*0032*/ 	.short	0x0000
        /*0034*/ 	.byte	0x00, 0xf5, 0x21, 0x00


	//----- nvinfo : EIATTR_SPARSE_MMA_MASK
	.align		4
.L_13:
        /*0038*/ 	.byte	0x03, 0x50
        /*003a*/ 	.short	0x0000


	//----- nvinfo : EIATTR_MAXREG_COUNT
	.align		4
        /*003c*/ 	.byte	0x03, 0x1b
        /*003e*/ 	.short	0x00ff


	//----- nvinfo : EIATTR_NUM_BARRIERS
	.align		4
        /*0040*/ 	.byte	0x02, 0x4c
        /*0042*/ 	.byte	0x01
	.zero		1


	//----- nvinfo : EIATTR_MERCURY_ISA_VERSION
	.align		4
        /*0044*/ 	.byte	0x03, 0x5f
        /*0046*/ 	.short	0x0101


	//----- nvinfo : EIATTR_VRC_CTA_INIT_COUNT
	.align		4
        /*0048*/ 	.byte	0x02, 0x4a
	.zero		1
	.zero		1


	//----- nvinfo : EIATTR_EXIT_INSTR_OFFSETS
	.align		4
        /*004c*/ 	.byte	0x04, 0x1c
        /*004e*/ 	.short	(.L_15 - .L_14)


	//   ....[0]....
.L_14:
        /*0050*/ 	.word	0x00000480


	//   ....[1]....
        /*0054*/ 	.word	0x000006b0


	//----- nvinfo : EIATTR_CBANK_PARAM_SIZE
	.align		4
.L_15:
        /*0058*/ 	.byte	0x03, 0x19
        /*005a*/ 	.short	0x0014


	//----- nvinfo : EIATTR_PARAM_CBANK
	.align		4
        /*005c*/ 	.byte	0x04, 0x0a
        /*005e*/ 	.short	(.L_17 - .L_16)
	.align		4
.L_16:
        /*0060*/ 	.word	index@(.nv.constant0._Z6EvolvePiS_i)
        /*0064*/ 	.short	0x0380
        /*0066*/ 	.short	0x0014


	//----- nvinfo : EIATTR_SW_WAR
	.align		4
.L_17:
        /*0068*/ 	.byte	0x04, 0x36
        /*006a*/ 	.short	(.L_19 - .L_18)
.L_18:
        /*006c*/ 	.word	0x00000008
.L_19:


//--------------------- .nv.callgraph             --------------------------
	.section	.nv.callgraph,"",@"SHT_CUDA_CALLGRAPH"
	.align	4
	.sectionentsize	8
	.align		4
        /*0000*/ 	.word	0x00000000
	.align		4
        /*0004*/ 	.word	0xffffffff
	.align		4
        /*0008*/ 	.word	0x00000000
	.align		4
        /*000c*/ 	.word	0xfffffffe
	.align		4
        /*0010*/ 	.word	0x00000000
	.align		4
        /*0014*/ 	.word	0xfffffffd
	.align		4
        /*0018*/ 	.word	0x00000000
	.align		4
        /*001c*/ 	.word	0xfffffffc


//--------------------- .text._Z6EvolvePiS_i      --------------------------
	.section	.text._Z6EvolvePiS_i,"ax",@progbits
	.align	128
        .global         _Z6EvolvePiS_i
        .type           _Z6EvolvePiS_i,@function
        .size           _Z6EvolvePiS_i,(.L_x_1 - _Z6EvolvePiS_i)
        .other          _Z6EvolvePiS_i,@"STO_CUDA_ENTRY STV_DEFAULT"
_Z6EvolvePiS_i:
.text._Z6EvolvePiS_i:
[----:B------:R-:W-:Y:S01]  /*0000*/  LDC R1, c[0x0][0x37c] ;  /* 0x0000df00ff017b82 */ /* 0x000fe20000000800 */
[----:B------:R-:W0:Y:S07]  /*0010*/  S2R R17, SR_TID.Y ;  /* 0x0000000000117919 */ /* 0x000e2e0000002200 */
[----:B------:R-:W1:Y:S01]  /*0020*/  S2UR UR6, SR_CTAID.Y ;  /* 0x00000000000679c3 */ /* 0x000e620000002600 */
[----:B------:R-:W0:Y:S07]  /*0030*/  S2R R0, SR_TID.X ;  /* 0x0000000000007919 */ /* 0x000e2e0000002100 */
[----:B------:R-:W1:Y:S01]  /*0040*/  LDC R2, c[0x0][0x364] ;  /* 0x0000d900ff027b82 */ /* 0x000e620000000800 */
[----:B------:R-:W2:Y:S07]  /*0050*/  LDCU UR5, c[0x0][0x360] ;  /* 0x00006c00ff0577ac */ /* 0x000eae0008000800 */
[----:B------:R-:W2:Y:S08]  /*0060*/  S2UR UR4, SR_CTAID.X ;  /* 0x00000000000479c3 */ /* 0x000eb00000002500 */
[----:B------:R-:W3:Y:S01]  /*0070*/  LDC R20, c[0x0][0x390] ;  /* 0x0000e400ff147b82 */ /* 0x000ee20000000800 */
[----:B-1----:R-:W-:-:S07]  /*0080*/  IMAD R2, R2, UR6, RZ ;  /* 0x0000000602027c24 */ /* 0x002fce000f8e02ff */
[----:B------:R-:W1:Y:S01]  /*0090*/  LDC.64 R8, c[0x0][0x380] ;  /* 0x0000e000ff087b82 */ /* 0x000e620000000a00 */
[----:B------:R-:W4:Y:S01]  /*00a0*/  LDCU.64 UR6, c[0x0][0x358] ;  /* 0x00006b00ff0677ac */ /* 0x000f220008000a00 */
[----:B0-----:R-:W-:Y:S01]  /*00b0*/  LOP3.LUT P4, RZ, R0, R17, RZ, 0xfc, !PT ;  /* 0x0000001100ff7212 */ /* 0x001fe2000788fcff */
[----:B------:R-:W-:Y:S01]  /*00c0*/  IMAD.IADD R15, R2, 0x1, R17 ;  /* 0x00000001020f7824 */ /* 0x000fe200078e0211 */
[----:B--2---:R-:W-:-:S04]  /*00d0*/  UIMAD UR4, UR4, UR5, URZ ;  /* 0x00000005040472a4 */ /* 0x004fc8000f8e02ff */
[----:B------:R-:W-:-:S04]  /*00e0*/  ISETP.NE.AND P0, PT, R15, RZ, PT ;  /* 0x000000ff0f00720c */ /* 0x000fc80003f05270 */
[----:B------:R-:W-:Y:S01]  /*00f0*/  ISETP.NE.OR P0, PT, R17, RZ, !P0 ;  /* 0x000000ff1100720c */ /* 0x000fe20004705670 */
[----:B------:R-:W-:Y:S02]  /*0100*/  VIADD R13, R0, UR4 ;  /* 0x00000004000d7c36 */ /* 0x000fe40008000000 */
[----:B---3--:R-:W-:Y:S02]  /*0110*/  VIADD R10, R20, 0xffffffff ;  /* 0xffffffff140a7836 */ /* 0x008fe40000000000 */
[----:B------:R-:W-:Y:S01]  /*0120*/  @!P4 VIADD R2, R2, 0xffffffff ;  /* 0xffffffff0202c836 */ /* 0x000fe20000000000 */
[----:B------:R-:W-:Y:S01]  /*0130*/  ISETP.GE.AND P2, PT, R13, 0x1, PT ;  /* 0x000000010d00780c */ /* 0x000fe20003f46270 */
[C---:B------:R-:W-:Y:S01]  /*0140*/  IMAD R11, R15.reuse, R20, R13 ;  /* 0x000000140f0b7224 */ /* 0x040fe200078e020d */
[----:B------:R-:W-:Y:S01]  /*0150*/  ISETP.GE.AND P1, PT, R15, R10, PT ;  /* 0x0000000a0f00720c */ /* 0x000fe20003f26270 */
[----:B------:R-:W-:Y:S01]  /*0160*/  @!P4 IMAD R23, R2, R20, UR4 ;  /* 0x000000040217ce24 */ /* 0x000fe2000f8e0214 */
[----:B------:R-:W-:-:S02]  /*0170*/  ISETP.GE.AND P3, PT, R13, R10, PT ;  /* 0x0000000a0d00720c */ /* 0x000fc40003f66270 */
[----:B------:R-:W-:Y:S01]  /*0180*/  ISETP.NE.OR P5, PT, R17, 0xf, P1 ;  /* 0x0000000f1100780c */ /* 0x000fe20000fa5670 */
[----:B------:R-:W-:Y:S01]  /*0190*/  @!P0 IMAD R6, R15, R20, -R20 ;  /* 0x000000140f068224 */ /* 0x000fe200078e0a14 */
[----:B------:R-:W-:Y:S01]  /*01a0*/  ISETP.NE.OR P2, PT, R0, RZ, !P2 ;  /* 0x000000ff0000720c */ /* 0x000fe20005745670 */
[----:B------:R-:W-:Y:S01]  /*01b0*/  @!P4 IMAD R3, R20, 0x11, R23 ;  /* 0x000000111403c824 */ /* 0x000fe200078e0217 */
[----:B------:R-:W-:Y:S01]  /*01c0*/  ISETP.NE.OR P3, PT, R0, 0xf, P3 ;  /* 0x0000000f0000780c */ /* 0x000fe20001f65670 */
[----:B-1----:R-:W-:-:S04]  /*01d0*/  IMAD.WIDE R4, R11, 0x4, R8 ;  /* 0x000000040b047825 */ /* 0x002fc800078e0208 */
[----:B------:R-:W-:Y:S01]  /*01e0*/  @!P0 IMAD.IADD R7, R13, 0x1, R6 ;  /* 0x000000010d078824 */ /* 0x000fe200078e0206 */
[----:B----4-:R-:W2:Y:S01]  /*01f0*/  LDG.E R14, desc[UR6][R4.64] ;  /* 0x00000006040e7981 */ /* 0x010ea2000c1e1900 */
[----:B------:R-:W-:-:S04]  /*0200*/  @!P4 IMAD.WIDE R22, R23, 0x4, R8 ;  /* 0x000000041716c825 */ /* 0x000fc800078e0208 */
[--C-:B------:R-:W-:Y:S01]  /*0210*/  @!P4 IMAD.WIDE R2, R3, 0x4, R8.reuse ;  /* 0x000000040302c825 */ /* 0x100fe200078e0208 */
[----:B------:R-:W3:Y:S03]  /*0220*/  @!P4 LDG.E R12, desc[UR6][R22.64+-0x4] ;  /* 0xfffffc06160cc981 */ /* 0x000ee6000c1e1900 */
[----:B------:R-:W-:Y:S01]  /*0230*/  @!P0 IMAD.WIDE R8, R7, 0x4, R8 ;  /* 0x0000000407088825 */ /* 0x000fe200078e0208 */
[----:B------:R0:W4:Y:S03]  /*0240*/  @!P4 LDG.E R18, desc[UR6][R22.64+0x40] ;  /* 0x000040061612c981 */ /* 0x000126000c1e1900 */
[----:B------:R-:W-:Y:S01]  /*0250*/  @!P5 IMAD.WIDE R6, R20, 0x4, R4 ;  /* 0x000000041406d825 */ /* 0x000fe200078e0204 */
[----:B------:R-:W5:Y:S04]  /*0260*/  @!P4 LDG.E R16, desc[UR6][R2.64+-0x4] ;  /* 0xfffffc060210c981 */ /* 0x000f68000c1e1900 */
[----:B------:R-:W5:Y:S04]  /*0270*/  @!P4 LDG.E R20, desc[UR6][R2.64+0x40] ;  /* 0x000040060214c981 */ /* 0x000f68000c1e1900 */
[----:B------:R-:W5:Y:S04]  /*0280*/  @!P2 LDG.E R19, desc[UR6][R4.64+-0x4] ;  /* 0xfffffc060413a981 */ /* 0x000f68000c1e1900 */
[----:B------:R1:W5:Y:S04]  /*0290*/  @!P3 LDG.E R21, desc[UR6][R4.64+0x4] ;  /* 0x000004060415b981 */ /* 0x000368000c1e1900 */
[----:B------:R-:W5:Y:S04]  /*02a0*/  @!P0 LDG.E R8, desc[UR6][R8.64] ;  /* 0x0000000608088981 */ /* 0x000f68000c1e1900 */
[----:B------:R5:W5:Y:S01]  /*02b0*/  @!P5 LDG.E R6, desc[UR6][R6.64] ;  /* 0x000000060606d981 */ /* 0x000b62000c1e1900 */
[----:B------:R-:W1:Y:S01]  /*02c0*/  S2R R25, SR_CgaCtaId ;  /* 0x0000000000197919 */ /* 0x000e620000008800 */
[----:B0-----:R-:W-:-:S02]  /*02d0*/  MOV R22, 0x400 ;  /* 0x0000040000167802 */ /* 0x001fc40000000f00 */
[----:B------:R-:W-:-:S04]  /*02e0*/  ISETP.EQ.OR P1, PT, R15, RZ, P1 ;  /* 0x000000ff0f00720c */ /* 0x000fc80000f22670 */
[----:B------:R-:W-:-:S04]  /*02f0*/  ISETP.LT.OR P1, PT, R13, 0x1, P1 ;  /* 0x000000010d00780c */ /* 0x000fc80000f21670 */
[----:B------:R-:W-:Y:S02]  /*0300*/  ISETP.GE.OR P1, PT, R13, R10, P1 ;  /* 0x0000000a0d00720c */ /* 0x000fe40000f26670 */
[----:B-1----:R-:W-:-:S05]  /*0310*/  LEA R22, R25, R22, 0x18 ;  /* 0x0000001619167211 */ /* 0x002fca00078ec0ff */
[--C-:B------:R-:W-:Y:S02]  /*0320*/  IMAD R17, R17, 0x48, R22.reuse ;  /* 0x0000004811117824 */ /* 0x100fe400078e0216 */
[C---:B------:R-:W-:Y:S02]  /*0330*/  IMAD R4, R0.reuse, 0x4, R22 ;  /* 0x0000000400047824 */ /* 0x040fe400078e0216 */
[----:B------:R-:W-:Y:S01]  /*0340*/  IMAD R15, R0, 0x4, R17 ;  /* 0x00000004000f7824 */ /* 0x000fe200078e0211 */
[----:B--2---:R-:W-:Y:S02]  /*0350*/  I2FP.F32.S32 R14, R14 ;  /* 0x0000000e000e7245 */ /* 0x004fe40000201400 */
[----:B---3--:R-:W-:Y:S02]  /*0360*/  @!P4 I2FP.F32.S32 R3, R12 ;  /* 0x0000000c0003c245 */ /* 0x008fe40000201400 */
[----:B----4-:R-:W-:Y:S02]  /*0370*/  @!P4 I2FP.F32.S32 R5, R18 ;  /* 0x000000120005c245 */ /* 0x010fe40000201400 */
[----:B-----5:R-:W-:-:S02]  /*0380*/  @!P4 I2FP.F32.S32 R7, R16 ;  /* 0x000000100007c245 */ /* 0x020fc40000201400 */
[----:B------:R-:W-:Y:S01]  /*0390*/  @!P4 I2FP.F32.S32 R9, R20 ;  /* 0x000000140009c245 */ /* 0x000fe20000201400 */
[----:B------:R0:W-:Y:S01]  /*03a0*/  STS [R15+0x4c], R14 ;  /* 0x00004c0e0f007388 */ /* 0x0001e20000000800 */
[----:B------:R-:W-:Y:S02]  /*03b0*/  @!P2 I2FP.F32.S32 R0, R19 ;  /* 0x000000130000a245 */ /* 0x000fe40000201400 */
[----:B------:R-:W-:Y:S01]  /*03c0*/  @!P3 I2FP.F32.S32 R2, R21 ;  /* 0x000000150002b245 */ /* 0x000fe20000201400 */
[----:B------:R0:W-:Y:S01]  /*03d0*/  @!P4 STS [R22], R3 ;  /* 0x000000031600c388 */ /* 0x0001e20000000800 */
[----:B------:R-:W-:-:S03]  /*03e0*/  @!P0 I2FP.F32.S32 R13, R8 ;  /* 0x00000008000d8245 */ /* 0x000fc60000201400 */
[----:B------:R0:W-:Y:S01]  /*03f0*/  @!P4 STS [R22+0x44], R5 ;  /* 0x000044051600c388 */ /* 0x0001e20000000800 */
[----:B------:R-:W-:-:S03]  /*0400*/  @!P5 I2FP.F32.S32 R19, R6 ;  /* 0x000000060013d245 */ /* 0x000fc60000201400 */
[----:B------:R0:W-:Y:S04]  /*0410*/  @!P4 STS [R22+0x4c8], R7 ;  /* 0x0004c8071600c388 */ /* 0x0001e80000000800 */
[----:B------:R0:W-:Y:S04]  /*0420*/  @!P4 STS [R22+0x50c], R9 ;  /* 0x00050c091600c388 */ /* 0x0001e80000000800 */
[----:B------:R0:W-:Y:S04]  /*0430*/  @!P2 STS [R17+0x48], R0 ;  /* 0x000048001100a388 */ /* 0x0001e80000000800 */
[----:B------:R0:W-:Y:S04]  /*0440*/  @!P3 STS [R17+0x8c], R2 ;  /* 0x00008c021100b388 */ /* 0x0001e80000000800 */
[----:B------:R0:W-:Y:S04]  /*0450*/  @!P0 STS [R4+0x4], R13 ;  /* 0x0000040d04008388 */ /* 0x0001e80000000800 */
[----:B------:R0:W-:Y:S01]  /*0460*/  @!P5 STS [R4+0x4cc], R19 ;  /* 0x0004cc130400d388 */ /* 0x0001e20000000800 */
[----:B------:R-:W-:Y:S06]  /*0470*/  BAR.SYNC.DEFER_BLOCKING 0x0 ;  /* 0x0000000000007b1d */ /* 0x000fec0000010000 */
[----:B------:R-:W-:Y:S05]  /*0480*/  @P1 EXIT ;  /* 0x000000000000194d */ /* 0x000fea0003800000 */
[----:B0-----:R-:W0:Y:S01]  /*0490*/  LDS R0, [R15+0x4] ;  /* 0x000004000f007984 */ /* 0x001e220000000800 */
[----:B------:R-:W-:-:S03]  /*04a0*/  PLOP3.LUT P0, PT, PT, PT, PT, 0x80, 0x8 ;  /* 0x000000000008781c */ /* 0x000fc60003f0f070 */
[----:B------:R-:W1:Y:S04]  /*04b0*/  LDS R2, [R15+0x8] ;  /* 0x000008000f027984 */ /* 0x000e680000000800 */
[----:B------:R-:W2:Y:S04]  /*04c0*/  LDS R4, [R15+0x50] ;  /* 0x000050000f047984 */ /* 0x000ea80000000800 */
[----:B------:R-:W3:Y:S04]  /*04d0*/  LDS R5, [R15+0x98] ;  /* 0x000098000f057984 */ /* 0x000ee80000000800 */
[----:B------:R-:W4:Y:S04]  /*04e0*/  LDS R6, [R15+0x94] ;  /* 0x000094000f067984 */ /* 0x000f280000000800 */
[----:B------:R-:W5:Y:S04]  /*04f0*/  LDS R7, [R15+0x90] ;  /* 0x000090000f077984 */ /* 0x000f680000000800 */
[----:B------:R-:W5:Y:S04]  /*0500*/  LDS R8, [R15+0x48] ;  /* 0x000048000f087984 */ /* 0x000f680000000800 */
[----:B------:R-:W5:Y:S01]  /*0510*/  LDS R9, [R15] ;  /* 0x000000000f097984 */ /* 0x000f620000000800 */
[----:B0-----:R-:W-:Y:S08]  /*0520*/  F2I.TRUNC.NTZ R0, R0 ;  /* 0x0000000000007305 */ /* 0x001ff0000020f100 */
[----:B-1----:R-:W-:Y:S08]  /*0530*/  F2I.TRUNC.NTZ R3, R2 ;  /* 0x0000000200037305 */ /* 0x002ff0000020f100 */
[----:B--2---:R-:W0:Y:S08]  /*0540*/  F2I.TRUNC.NTZ R4, R4 ;  /* 0x0000000400047305 */ /* 0x004e30000020f100 */
[----:B---3--:R-:W-:Y:S01]  /*0550*/  F2I.TRUNC.NTZ R5, R5 ;  /* 0x0000000500057305 */ /* 0x008fe2000020f100 */
[----:B0-----:R-:W-:-:S07]  /*0560*/  IADD3 R3, PT, PT, R4, R3, R0 ;  /* 0x0000000304037210 */ /* 0x001fce0007ffe000 */
[----:B----4-:R-:W0:Y:S08]  /*0570*/  F2I.TRUNC.NTZ R6, R6 ;  /* 0x0000000600067305 */ /* 0x010e30000020f100 */
[----:B-----5:R-:W-:Y:S01]  /*0580*/  F2I.TRUNC.NTZ R7, R7 ;  /* 0x0000000700077305 */ /* 0x020fe2000020f100 */
[----:B0-----:R-:W-:-:S07]  /*0590*/  IADD3 R3, PT, PT, R6, R3, R5 ;  /* 0x0000000306037210 */ /* 0x001fce0007ffe005 */
[----:B------:R-:W0:Y:S01]  /*05a0*/  F2I.TRUNC.NTZ R8, R8 ;  /* 0x0000000800087305 */ /* 0x000e22000020f100 */
[----:B------:R-:W-:-:S07]  /*05b0*/  IMAD.MOV.U32 R5, RZ, RZ, 0x1 ;  /* 0x00000001ff057424 */ /* 0x000fce00078e00ff */
[----:B------:R-:W1:Y:S01]  /*05c0*/  F2I.TRUNC.NTZ R9, R9 ;  /* 0x0000000900097305 */ /* 0x000e62000020f100 */
[----:B0-----:R-:W-:Y:S02]  /*05d0*/  IADD3 R10, PT, PT, R8, R3, R7 ;  /* 0x00000003080a7210 */ /* 0x001fe40007ffe007 */
[----:B------:R-:W0:Y:S03]  /*05e0*/  LDC.64 R2, c[0x0][0x388] ;  /* 0x0000e200ff027b82 */ /* 0x000e260000000a00 */
[----:B-1----:R-:W-:-:S05]  /*05f0*/  IMAD.IADD R10, R9, 0x1, R10 ;  /* 0x00000001090a7824 */ /* 0x002fca00078e020a */
[----:B------:R-:W-:-:S13]  /*0600*/  ISETP.NE.AND P1, PT, R10, 0x3, PT ;  /* 0x000000030a00780c */ /* 0x000fda0003f25270 */
[----:B------:R-:W1:Y:S01]  /*0610*/  @P1 LDS R15, [R15+0x4c] ;  /* 0x00004c000f0f1984 */ /* 0x000e620000000800 */
[----:B------:R-:W-:Y:S01]  /*0620*/  @P1 LOP3.LUT R10, R10, 0xfffffffe, RZ, 0xc0, !PT ;  /* 0xfffffffe0a0a1812 */ /* 0x000fe200078ec0ff */
[----:B0-----:R-:W-:Y:S01]  /*0630*/  IMAD.WIDE R2, R11, 0x4, R2 ;  /* 0x000000040b027825 */ /* 0x001fe200078e0202 */
[----:B-1----:R-:W0:Y:S02]  /*0640*/  @P1 F2I.TRUNC.NTZ R0, R15 ;  /* 0x0000000f00001305 */ /* 0x002e24000020f100 */
[----:B0-----:R-:W-:-:S04]  /*0650*/  @P1 ISETP.NE.AND P2, PT, R0, 0x1, PT ;  /* 0x000000010000180c */ /* 0x001fc80003f45270 */
[----:B------:R-:W-:Y:S02]  /*0660*/  @P1 PLOP3.LUT P0, PT, P2, PT, PT, 0x80, 0x8 ;  /* 0x000000000008181c */ /* 0x000fe4000170f070 */
[----:B------:R-:W-:-:S11]  /*0670*/  @P1 ISETP.NE.AND P2, PT, R10, 0x2, PT ;  /* 0x000000020a00180c */ /* 0x000fd60003f45270 */
[----:B------:R-:W-:-:S05]  /*0680*/  @!P0 SEL R0, RZ, 0x1, P2 ;  /* 0x00000001ff008807 */ /* 0x000fca0001000000 */
[----:B------:R-:W-:-:S05]  /*0690*/  @P1 IMAD.MOV.U32 R5, RZ, RZ, R0 ;  /* 0x000000ffff051224 */ /* 0x000fca00078e0000 */
[----:B------:R-:W-:Y:S01]  /*06a0*/  STG.E desc[UR6][R2.64], R5 ;  /* 0x0000000502007986 */ /* 0x000fe2000c101906 */
[----:B------:R-:W-:Y:S05]  /*06b0*/  EXIT ;  /* 0x000000000000794d */ /* 0x000fea0003800000 */
.L_x_0:
[----:B------:R-:W-:-:S00]  /*06c0*/  BRA `(.L_x_0) ;  /* 0xfffffffc00fc7947 */ /* 0x000fc0000383ffff */
[----:B------:R-:W-:-:S00]  /*06d0*/  NOP ;  /* 0x0000000000007918 */ /* 0x000fc00000000000 */
        /* <DEDUP_REMOVED lines=10> */
.L_x_1:


//--------------------- .nv.shared._Z6EvolvePiS_i --------------------------
	.section	.nv.shared._Z6EvolvePiS_i,"aw",@nobits
	.sectionflags	@""
	.align	4
.nv.shared._Z6EvolvePiS_i:
	.zero		2320


//--------------------- .nv.shared.reserved.0     --------------------------
	.section	.nv.shared.reserved.0,"aw",@nobits
	.weak		__nv_reservedSMEM_offset_0_alias
	.size		__nv_reservedSMEM_offset_0_alias, 0, 64
	.other		__nv_reservedSMEM_offset_0_alias,@"STO_CUDA_RESERVED_SHARED STV_DEFAULT"
__nv_reservedSMEM_offset_0_alias:
	.zero		0
	.zero		64


//--------------------- .nv.constant0._Z6EvolvePiS_i --------------------------
	.section	.nv.constant0._Z6EvolvePiS_i,"a",@progbits
	.sectionflags	@""
	.align	4
.nv.constant0._Z6EvolvePiS_i:
	.zero		916


//--------------------- SYMBOLS --------------------------

	.type		.nv.reservedSmem.offset0,@object
	.size		.nv.reservedSmem.offset0,0x4
	.type		.nv.reservedSmem.cap,@object
	.size		.nv.reservedSmem.cap,0x4
